//
// Generated by NVIDIA NVVM Compiler
//
// Compiler Build ID: CL-36424714
// Cuda compilation tools, release 13.0, V13.0.88
// Based on NVVM 20.0.0
//

.version 9.0
.target sm_100
.address_size 64

	// .globl	_Z13edgeDetectionPhS_PiS0_

.visible .entry _Z13edgeDetectionPhS_PiS0_(
	.param .u64 .ptr .align 1 _Z13edgeDetectionPhS_PiS0__param_0,
	.param .u64 .ptr .align 1 _Z13edgeDetectionPhS_PiS0__param_1,
	.param .u64 .ptr .align 1 _Z13edgeDetectionPhS_PiS0__param_2,
	.param .u64 .ptr .align 1 _Z13edgeDetectionPhS_PiS0__param_3
)
{
	.reg .pred 	%p<11>;
	.reg .b16 	%rs<6>;
	.reg .b32 	%r<34>;
	.reg .b64 	%rd<18>;
	.reg .b64 	%fd<6>;

	ld.param.u64 	%rd2, [_Z13edgeDetectionPhS_PiS0__param_0];
	ld.param.u64 	%rd4, [_Z13edgeDetectionPhS_PiS0__param_1];
	ld.param.u64 	%rd5, [_Z13edgeDetectionPhS_PiS0__param_2];
	ld.param.u64 	%rd3, [_Z13edgeDetectionPhS_PiS0__param_3];
	cvta.to.global.u64 	%rd1, %rd4;
	cvta.to.global.u64 	%rd6, %rd5;
	mov.u32 	%r5, %ctaid.x;
	mov.u32 	%r6, %ntid.x;
	mov.u32 	%r7, %tid.x;
	mad.lo.s32 	%r1, %r5, %r6, %r7;
	ld.global.u32 	%r2, [%rd6];
	div.s32 	%r3, %r1, %r2;
	mul.lo.s32 	%r8, %r3, %r2;
	sub.s32 	%r4, %r1, %r8;
	setp.lt.s32 	%p4, %r3, 1;
	mov.pred 	%p10, 0;
	@%p4 bra 	$L__BB0_2;
	cvta.to.global.u64 	%rd7, %rd3;
	ld.global.u32 	%r9, [%rd7];
	add.s32 	%r10, %r9, -1;
	setp.lt.s32 	%p10, %r3, %r10;
$L__BB0_2:
	setp.lt.s32 	%p5, %r4, 1;
	not.pred 	%p6, %p10;
	or.pred  	%p7, %p5, %p6;
	add.s32 	%r11, %r2, -1;
	setp.ge.s32 	%p8, %r4, %r11;
	or.pred  	%p9, %p7, %p8;
	@%p9 bra 	$L__BB0_4;
	add.s32 	%r12, %r3, -1;
	mad.lo.s32 	%r13, %r2, %r12, %r4;
	add.s32 	%r14, %r13, -1;
	cvt.s64.s32 	%rd10, %r14;
	cvta.to.global.u64 	%rd11, %rd2;
	add.s64 	%rd12, %rd11, %rd10;
	ld.global.u8 	%r15, [%rd12];
	ld.global.u8 	%rs2, [%rd12+1];
	ld.global.u8 	%r16, [%rd12+2];
	cvt.s64.s32 	%rd13, %r2;
	add.s64 	%rd14, %rd12, %rd13;
	ld.global.u8 	%rs3, [%rd14];
	ld.global.u8 	%rs4, [%rd14+2];
	add.s64 	%rd15, %rd14, %rd13;
	ld.global.u8 	%r17, [%rd15];
	ld.global.u8 	%rs5, [%rd15+1];
	ld.global.u8 	%r18, [%rd15+2];
	mul.wide.u16 	%r19, %rs2, 2;
	mul.wide.u16 	%r20, %rs5, 2;
	add.s32 	%r21, %r15, %r16;
	add.s32 	%r22, %r19, %r21;
	sub.s32 	%r23, %r17, %r22;
	add.s32 	%r24, %r23, %r20;
	add.s32 	%r25, %r24, %r18;
	cvt.rn.f64.s32 	%fd1, %r25;
	mul.wide.u16 	%r26, %rs3, 2;
	mul.wide.u16 	%r27, %rs4, 2;
	add.s32 	%r28, %r26, %r15;
	add.s32 	%r29, %r27, %r16;
	add.s32 	%r30, %r28, %r17;
	add.s32 	%r31, %r29, %r18;
	sub.s32 	%r32, %r30, %r31;
	cvt.rn.f64.s32 	%fd2, %r32;
	mul.f64 	%fd3, %fd2, %fd2;
	fma.rn.f64 	%fd4, %fd1, %fd1, %fd3;
	sqrt.rn.f64 	%fd5, %fd4;
	cvt.rzi.s32.f64 	%r33, %fd5;
	cvt.s64.s32 	%rd16, %r1;
	add.s64 	%rd17, %rd1, %rd16;
	st.global.u8 	[%rd17], %r33;
	bra.uni 	$L__BB0_5;
$L__BB0_4:
	cvt.s64.s32 	%rd8, %r1;
	add.s64 	%rd9, %rd1, %rd8;
	mov.b16 	%rs1, 0;
	st.global.u8 	[%rd9], %rs1;
$L__BB0_5:
	ret;

}


// ===== COMPILED SASS (sm_100) =====

	.target	sm_100

	.elftype	@"ET_EXEC"


//--------------------- .note.nv.tkinfo           --------------------------
	.section	.note.nv.tkinfo,"",@"SHT_NOTE"
	.sectionflags	@"SHF_NOTE_NV_TKINFO"
	.tkinfo
        /*0018*/ 	.word	0x00000002
        /*0030*/ 	.string	""
        /*0030*/ 	.string	"ptxas"
        /*0030*/ 	.string	"Cuda compilation tools, release 13.0, V13.0.88"
        /*0030*/ 	.string	"Build cuda_13.0.r13.0/compiler.36424714_0"
        /*0030*/ 	.string	"-arch sm_100 -m 64 "



//--------------------- .note.nv.cuinfo           --------------------------
	.section	.note.nv.cuinfo,"",@"SHT_NOTE"
	.sectionflags	@"SHF_NOTE_NV_CUINFO"
        /*0018*/ 	.short	0x0002
        /*001a*/ 	.short	0x0064
        /*001c*/ 	.short	0x0082
	.zero		2


//--------------------- .nv.info                  --------------------------
	.section	.nv.info,"",@"SHT_CUDA_INFO"
	.align	4


	//----- nvinfo : EIATTR_REGCOUNT
	.align		4
        /*0000*/ 	.byte	0x04, 0x2f
        /*0002*/ 	.short	(.L_1 - .L_0)
	.align		4
.L_0:
        /*0004*/ 	.word	index@(_Z13edgeDetectionPhS_PiS0_)
        /*0008*/ 	.word	0x00000013


	//----- nvinfo : EIATTR_FRAME_SIZE
	.align		4
.L_1:
        /*000c*/ 	.byte	0x04, 0x11
        /*000e*/ 	.short	(.L_3 - .L_2)
	.align		4
.L_2:
        /*0010*/ 	.word	index@($__internal_0_$__cuda_sm20_dsqrt_rn_f64_mediumpath_v1)
        /*0014*/ 	.word	0x00000000


	//----- nvinfo : EIATTR_FRAME_SIZE
	.align		4
.L_3:
        /*0018*/ 	.byte	0x04, 0x11
        /*001a*/ 	.short	(.L_5 - .L_4)
	.align		4
.L_4:
        /*001c*/ 	.word	index@(_Z13edgeDetectionPhS_PiS0_)
        /*0020*/ 	.word	0x00000000


	//----- nvinfo : EIATTR_MIN_STACK_SIZE
	.align		4
.L_5:
        /*0024*/ 	.byte	0x04, 0x12
        /*0026*/ 	.short	(.L_7 - .L_6)
	.align		4
.L_6:
        /*0028*/ 	.word	index@(_Z13edgeDetectionPhS_PiS0_)
        /*002c*/ 	.word	0x00000000
.L_7:


//--------------------- .nv.compat                --------------------------
	.section	.nv.compat,"",@"SHT_CUDA_COMPAT_INFO"
	.align	4
        /*0000*/ 	.byte	0x02, 0x09, 0x00, 0x00, 0x02, 0x02, 0x01, 0x00, 0x02, 0x05, 0x05, 0x00, 0x03, 0x07, 0x01, 0x01
        /*0010*/ 	.byte	0x02, 0x03, 0x00, 0x00, 0x02, 0x06, 0x01, 0x00, 0x04, 0x0b, 0x08, 0x00, 0x01, 0x00, 0x00, 0x00
        /*0020*/ 	.byte	0x00, 0x00, 0x00, 0x00


//--------------------- .nv.info._Z13edgeDetectionPhS_PiS0_ --------------------------
	.section	.nv.info._Z13edgeDetectionPhS_PiS0_,"",@"SHT_CUDA_INFO"
	.sectionflags	@""
	.align	4


	//----- nvinfo : EIATTR_CUDA_API_VERSION
	.align		4
        /*0000*/ 	.byte	0x04, 0x37
        /*0002*/ 	.short	(.L_9 - .L_8)
.L_8:
        /*0004*/ 	.word	0x00000082


	//----- nvinfo : EIATTR_KPARAM_INFO
	.align		4
.L_9:
        /*0008*/ 	.byte	0x04, 0x17
        /*000a*/ 	.short	(.L_11 - .L_10)
.L_10:
        /*000c*/ 	.word	0x00000000
        /*0010*/ 	.short	0x0003
        /*0012*/ 	.short	0x0018
        /*0014*/ 	.byte	0x00, 0xf5, 0x21, 0x00


	//----- nvinfo : EIATTR_KPARAM_INFO
	.align		4
.L_11:
        /*0018*/ 	.byte	0x04, 0x17
        /*001a*/ 	.short	(.L_13 - .L_12)
.L_12:
        /*001c*/ 	.word	0x00000000
        /*0020*/ 	.short	0x0002
        /*0022*/ 	.short	0x0010
        /*0024*/ 	.byte	0x00, 0xf5, 0x21, 0x00


	//----- nvinfo : EIATTR_KPARAM_INFO
	.align		4
.L_13:
        /*0028*/ 	.byte	0x04, 0x17
        /*002a*/ 	.short	(.L_15 - .L_14)
.L_14:
        /*002c*/ 	.word	0x00000000
        /*0030*/ 	.short	0x0001
        /*0032*/ 	.short	0x0008
        /*0034*/ 	.byte	0x00, 0xf5, 0x21, 0x00


	//----- nvinfo : EIATTR_KPARAM_INFO
	.align		4
.L_15:
        /*0038*/ 	.byte	0x04, 0x17
        /*003a*/ 	.short	(.L_17 - .L_16)
.L_16:
        /*003c*/ 	.word	0x00000000
        /*0040*/ 	.short	0x0000
        /*0042*/ 	.short	0x0000
        /*0044*/ 	.byte	0x00, 0xf5, 0x21, 0x00


	//----- nvinfo : EIATTR_SPARSE_MMA_MASK
	.align		4
.L_17:
        /*0048*/ 	.byte	0x03, 0x50
        /*004a*/ 	.short	0x0000


	//----- nvinfo : EIATTR_MAXREG_COUNT
	.align		4
        /*004c*/ 	.byte	0x03, 0x1b
        /*004e*/ 	.short	0x00ff


	//----- nvinfo : EIATTR_MERCURY_ISA_VERSION
	.align		4
        /*0050*/ 	.byte	0x03, 0x5f
        /*0052*/ 	.short	0x0101


	//----- nvinfo : EIATTR_VRC_CTA_INIT_COUNT
	.align		4
        /*0054*/ 	.byte	0x02, 0x4a
	.zero		1
	.zero		1


	//----- nvinfo : EIATTR_EXIT_INSTR_OFFSETS
	.align		4
        /*0058*/ 	.byte	0x04, 0x1c
        /*005a*/ 	.short	(.L_19 - .L_18)


	//   ....[0]....
.L_18:
        /*005c*/ 	.word	0x00000680


	//   ....[1]....
        /*0060*/ 	.word	0x000006d0


	//----- nvinfo : EIATTR_CRS_STACK_SIZE
	.align		4
.L_19:
        /*0064*/ 	.byte	0x04, 0x1e
        /*0066*/ 	.short	(.L_21 - .L_20)
.L_20:
        /*0068*/ 	.word	0x00000000


	//----- nvinfo : EIATTR_CBANK_PARAM_SIZE
	.align		4
.L_21:
        /*006c*/ 	.byte	0x03, 0x19
        /*006e*/ 	.short	0x0020


	//----- nvinfo : EIATTR_PARAM_CBANK
	.align		4
        /*0070*/ 	.byte	0x04, 0x0a
        /*0072*/ 	.short	(.L_23 - .L_22)
	.align		4
.L_22:
        /*0074*/ 	.word	index@(.nv.constant0._Z13edgeDetectionPhS_PiS0_)
        /*0078*/ 	.short	0x0380
        /*007a*/ 	.short	0x0020


	//----- nvinfo : EIATTR_SW_WAR
	.align		4
.L_23:
        /*007c*/ 	.byte	0x04, 0x36
        /*007e*/ 	.short	(.L_25 - .L_24)
.L_24:
        /*0080*/ 	.word	0x00000008
.L_25:


//--------------------- .nv.callgraph             --------------------------
	.section	.nv.callgraph,"",@"SHT_CUDA_CALLGRAPH"
	.align	4
	.sectionentsize	8
	.align		4
        /*0000*/ 	.word	0x00000000
	.align		4
        /*0004*/ 	.word	0xffffffff
	.align		4
        /*0008*/ 	.word	0x00000000
	.align		4
        /*000c*/ 	.word	0xfffffffe
	.align		4
        /*0010*/ 	.word	0x00000000
	.align		4
        /*0014*/ 	.word	0xfffffffd
	.align		4
        /*0018*/ 	.word	0x00000000
	.align		4
        /*001c*/ 	.word	0xfffffffc


//--------------------- .text._Z13edgeDetectionPhS_PiS0_ --------------------------
	.section	.text._Z13edgeDetectionPhS_PiS0_,"ax",@progbits
	.align	128
        .global         _Z13edgeDetectionPhS_PiS0_
        .type           _Z13edgeDetectionPhS_PiS0_,@function
        .size           _Z13edgeDetectionPhS_PiS0_,(.L_x_8 - _Z13edgeDetectionPhS_PiS0_)
        .other          _Z13edgeDetectionPhS_PiS0_,@"STO_CUDA_ENTRY STV_DEFAULT"
_Z13edgeDetectionPhS_PiS0_:
.text._Z13edgeDetectionPhS_PiS0_:
[----:B------:R-:W-:Y:S08]  /*0000*/  LDC R1, c[0x0][0x37c] ;  /* 0x0000df00ff017b82 */ /* 0x000ff00000000800 */
[----:B------:R-:W0:Y:S01]  /*0010*/  LDC.64 R2, c[0x0][0x390] ;  /* 0x0000e400ff027b82 */ /* 0x000e220000000a00 */
[----:B------:R-:W0:Y:S02]  /*0020*/  LDCU.64 UR4, c[0x0][0x358] ;  /* 0x00006b00ff0477ac */ /* 0x000e240008000a00 */
[----:B0-----:R-:W2:Y:S05]  /*0030*/  LDG.E R3, desc[UR4][R2.64] ;  /* 0x0000000402037981 */ /* 0x001eaa000c1e1900 */
[----:B------:R-:W0:Y:S01]  /*0040*/  S2UR UR6, SR_CTAID.X ;  /* 0x00000000000679c3 */ /* 0x000e220000002500 */
[----:B------:R-:W0:Y:S07]  /*0050*/  S2R R7, SR_TID.X ;  /* 0x0000000000077919 */ /* 0x000e2e0000002100 */
[----:B------:R-:W0:Y:S02]  /*0060*/  LDC R0, c[0x0][0x360] ;  /* 0x0000d800ff007b82 */ /* 0x000e240000000800 */
[----:B0-----:R-:W-:-:S05]  /*0070*/  IMAD R0, R0, UR6, R7 ;  /* 0x0000000600007c24 */ /* 0x001fca000f8e0207 */
[----:B------:R-:W-:Y:S02]  /*0080*/  IABS R8, R0 ;  /* 0x0000000000087213 */ /* 0x000fe40000000000 */
[----:B--2---:R-:W-:-:S04]  /*0090*/  IABS R9, R3 ;  /* 0x0000000300097213 */ /* 0x004fc80000000000 */
[----:B------:R-:W0:Y:S08]  /*00a0*/  I2F.RP R6, R9 ;  /* 0x0000000900067306 */ /* 0x000e300000209400 */
[----:B0-----:R-:W0:Y:S02]  /*00b0*/  MUFU.RCP R6, R6 ;  /* 0x0000000600067308 */ /* 0x001e240000001000 */
[----:B0-----:R-:W-:Y:S01]  /*00c0*/  VIADD R4, R6, 0xffffffe ;  /* 0x0ffffffe06047836 */ /* 0x001fe20000000000 */
[----:B------:R-:W-:-:S05]  /*00d0*/  IABS R6, R3 ;  /* 0x0000000300067213 */ /* 0x000fca0000000000 */
[----:B------:R0:W1:Y:S02]  /*00e0*/  F2I.FTZ.U32.TRUNC.NTZ R5, R4 ;  /* 0x0000000400057305 */ /* 0x000064000021f000 */
[----:B0-----:R-:W-:Y:S02]  /*00f0*/  HFMA2 R4, -RZ, RZ, 0, 0 ;  /* 0x00000000ff047431 */ /* 0x001fe400000001ff */
[----:B-1----:R-:W-:-:S04]  /*0100*/  IMAD.MOV R2, RZ, RZ, -R5 ;  /* 0x000000ffff027224 */ /* 0x002fc800078e0a05 */
[----:B------:R-:W-:Y:S02]  /*0110*/  IMAD R7, R2, R9, RZ ;  /* 0x0000000902077224 */ /* 0x000fe400078e02ff */
[----:B------:R-:W-:Y:S02]  /*0120*/  IMAD.MOV.U32 R2, RZ, RZ, R8 ;  /* 0x000000ffff027224 */ /* 0x000fe400078e0008 */
[----:B------:R-:W-:-:S04]  /*0130*/  IMAD.HI.U32 R5, R5, R7, R4 ;  /* 0x0000000705057227 */ /* 0x000fc800078e0004 */
[----:B------:R-:W-:Y:S02]  /*0140*/  IMAD.MOV R4, RZ, RZ, -R6 ;  /* 0x000000ffff047224 */ /* 0x000fe400078e0a06 */
[----:B------:R-:W-:-:S04]  /*0150*/  IMAD.HI.U32 R5, R5, R2, RZ ;  /* 0x0000000205057227 */ /* 0x000fc800078e00ff */
[----:B------:R-:W-:-:S05]  /*0160*/  IMAD R2, R5, R4, R2 ;  /* 0x0000000405027224 */ /* 0x000fca00078e0202 */
[----:B------:R-:W-:-:S13]  /*0170*/  ISETP.GT.U32.AND P2, PT, R9, R2, PT ;  /* 0x000000020900720c */ /* 0x000fda0003f44070 */
[----:B------:R-:W-:Y:S02]  /*0180*/  @!P2 IMAD.IADD R2, R2, 0x1, -R9 ;  /* 0x000000010202a824 */ /* 0x000fe400078e0a09 */
[----:B------:R-:W-:Y:S01]  /*0190*/  @!P2 VIADD R5, R5, 0x1 ;  /* 0x000000010505a836 */ /* 0x000fe20000000000 */
[----:B------:R-:W-:Y:S02]  /*01a0*/  ISETP.NE.AND P2, PT, R3, RZ, PT ;  /* 0x000000ff0300720c */ /* 0x000fe40003f45270 */
[----:B------:R-:W-:Y:S02]  /*01b0*/  ISETP.GE.U32.AND P0, PT, R2, R9, PT ;  /* 0x000000090200720c */ /* 0x000fe40003f06070 */
[----:B------:R-:W-:-:S04]  /*01c0*/  LOP3.LUT R2, R0, R3, RZ, 0x3c, !PT ;  /* 0x0000000300027212 */ /* 0x000fc800078e3cff */
[----:B------:R-:W-:-:S07]  /*01d0*/  ISETP.GE.AND P1, PT, R2, RZ, PT ;  /* 0x000000ff0200720c */ /* 0x000fce0003f26270 */
[----:B------:R-:W-:-:S05]  /*01e0*/  @P0 IADD3 R5, PT, PT, R5, 0x1, RZ ;  /* 0x0000000105050810 */ /* 0x000fca0007ffe0ff */
[----:B------:R-:W-:-:S04]  /*01f0*/  IMAD.MOV.U32 R7, RZ, RZ, R5 ;  /* 0x000000ffff077224 */ /* 0x000fc800078e0005 */
[----:B------:R-:W-:Y:S01]  /*0200*/  @!P1 IMAD.MOV R7, RZ, RZ, -R7 ;  /* 0x000000ffff079224 */ /* 0x000fe200078e0a07 */
[----:B------:R-:W-:-:S04]  /*0210*/  @!P2 LOP3.LUT R7, RZ, R3, RZ, 0x33, !PT ;  /* 0x00000003ff07a212 */ /* 0x000fc800078e33ff */
[----:B------:R-:W-:-:S13]  /*0220*/  ISETP.GE.AND P0, PT, R7, 0x1, PT ;  /* 0x000000010700780c */ /* 0x000fda0003f06270 */
[----:B------:R-:W0:Y:S02]  /*0230*/  @P0 LDC.64 R4, c[0x0][0x398] ;  /* 0x0000e600ff040b82 */ /* 0x000e240000000a00 */
[----:B0-----:R-:W2:Y:S01]  /*0240*/  @P0 LDG.E R4, desc[UR4][R4.64] ;  /* 0x0000000404040981 */ /* 0x001ea2000c1e1900 */
[----:B------:R-:W-:-:S04]  /*0250*/  IMAD.MOV R6, RZ, RZ, -R7 ;  /* 0x000000ffff067224 */ /* 0x000fc800078e0a07 */
[----:B------:R-:W-:Y:S01]  /*0260*/  IMAD R9, R3, R6, R0 ;  /* 0x0000000603097224 */ /* 0x000fe200078e0200 */
[----:B--2---:R-:W-:-:S04]  /*0270*/  @P0 IADD3 R2, PT, PT, R4, -0x1, RZ ;  /* 0xffffffff04020810 */ /* 0x004fc80007ffe0ff */
[----:B------:R-:W-:Y:S01]  /*0280*/  ISETP.LT.AND P0, PT, R7, R2, P0 ;  /* 0x000000020700720c */ /* 0x000fe20000701270 */
[----:B------:R-:W-:-:S03]  /*0290*/  VIADD R2, R3, 0xffffffff ;  /* 0xffffffff03027836 */ /* 0x000fc60000000000 */
[----:B------:R-:W-:-:S04]  /*02a0*/  ISETP.LT.OR P0, PT, R9, 0x1, !P0 ;  /* 0x000000010900780c */ /* 0x000fc80004701670 */
[----:B------:R-:W-:-:S13]  /*02b0*/  ISETP.GE.OR P0, PT, R9, R2, P0 ;  /* 0x000000020900720c */ /* 0x000fda0000706670 */
[----:B------:R-:W-:Y:S05]  /*02c0*/  @P0 BRA `(.L_x_0) ;  /* 0x0000000000f00947 */ /* 0x000fea0003800000 */
[----:B------:R-:W0:Y:S01]  /*02d0*/  LDCU.64 UR6, c[0x0][0x380] ;  /* 0x00007000ff0677ac */ /* 0x000e220008000a00 */
[----:B------:R-:W-:-:S04]  /*02e0*/  VIADD R2, R7, 0xffffffff ;  /* 0xffffffff07027836 */ /* 0x000fc80000000000 */
[----:B------:R-:W-:Y:S01]  /*02f0*/  IMAD R2, R3, R2, R9 ;  /* 0x0000000203027224 */ /* 0x000fe200078e0209 */
[----:B------:R-:W-:-:S03]  /*0300*/  SHF.R.S32.HI R9, RZ, 0x1f, R3 ;  /* 0x0000001fff097819 */ /* 0x000fc60000011403 */
[----:B------:R-:W-:-:S05]  /*0310*/  VIADD R2, R2, 0xffffffff ;  /* 0xffffffff02027836 */ /* 0x000fca0000000000 */
[----:B0-----:R-:W-:-:S04]  /*0320*/  IADD3 R4, P0, PT, R2, UR6, RZ ;  /* 0x0000000602047c10 */ /* 0x001fc8000ff1e0ff */
[C---:B------:R-:W-:Y:S02]  /*0330*/  IADD3 R6, P1, PT, R3.reuse, R4, RZ ;  /* 0x0000000403067210 */ /* 0x040fe40007f3e0ff */
[----:B------:R-:W-:Y:S02]  /*0340*/  LEA.HI.X.SX32 R5, R2, UR7, 0x1, P0 ;  /* 0x0000000702057c11 */ /* 0x000fe400080f0eff */
[----:B------:R-:W-:Y:S02]  /*0350*/  IADD3 R2, P0, PT, R3, R6, RZ ;  /* 0x0000000603027210 */ /* 0x000fe40007f1e0ff */
[C---:B------:R-:W-:Y:S01]  /*0360*/  IADD3.X R7, PT, PT, R9.reuse, R5, RZ, P1, !PT ;  /* 0x0000000509077210 */ /* 0x040fe20000ffe4ff */
[----:B------:R-:W2:Y:S04]  /*0370*/  LDG.E.U8 R8, desc[UR4][R4.64] ;  /* 0x0000000404087981 */ /* 0x000ea8000c1e1100 */
[----:B------:R-:W2:Y:S01]  /*0380*/  LDG.E.U8 R11, desc[UR4][R4.64+0x2] ;  /* 0x00000204040b7981 */ /* 0x000ea2000c1e1100 */
[----:B------:R-:W-:-:S03]  /*0390*/  IMAD.X R3, R9, 0x1, R7, P0 ;  /* 0x0000000109037824 */ /* 0x000fc600000e0607 */
[----:B------:R-:W3:Y:S04]  /*03a0*/  LDG.E.U8 R10, desc[UR4][R6.64+0x2] ;  /* 0x00000204060a7981 */ /* 0x000ee8000c1e1100 */
[----:B------:R-:W4:Y:S04]  /*03b0*/  LDG.E.U8 R9, desc[UR4][R4.64+0x1] ;  /* 0x0000010404097981 */ /* 0x000f28000c1e1100 */
[----:B------:R-:W5:Y:S04]  /*03c0*/  LDG.E.U8 R13, desc[UR4][R6.64] ;  /* 0x00000004060d7981 */ /* 0x000f68000c1e1100 */
[----:B------:R-:W5:Y:S04]  /*03d0*/  LDG.E.U8 R15, desc[UR4][R2.64+0x2] ;  /* 0x00000204020f7981 */ /* 0x000f68000c1e1100 */
[----:B------:R-:W5:Y:S04]  /*03e0*/  LDG.E.U8 R12, desc[UR4][R2.64] ;  /* 0x00000004020c7981 */ /* 0x000f68000c1e1100 */
[----:B------:R-:W5:Y:S01]  /*03f0*/  LDG.E.U8 R14, desc[UR4][R2.64+0x1] ;  /* 0x00000104020e7981 */ /* 0x000f62000c1e1100 */
[----:B------:R-:W-:Y:S01]  /*0400*/  BSSY.RECONVERGENT B0, `(.L_x_1) ;  /* 0x0000022000007945 */ /* 0x000fe20003800200 */
[----:B--2---:R-:W-:-:S02]  /*0410*/  IMAD.IADD R16, R8, 0x1, R11 ;  /* 0x0000000108107824 */ /* 0x004fc400078e020b */
[----:B---3--:R-:W-:-:S03]  /*0420*/  IMAD R10, R10, 0x2, R11 ;  /* 0x000000020a0a7824 */ /* 0x008fc600078e020b */
[----:B----4-:R-:W-:Y:S01]  /*0430*/  LEA R9, R9, R16, 0x1 ;  /* 0x0000001009097211 */ /* 0x010fe200078e08ff */
[----:B-----5:R-:W-:Y:S02]  /*0440*/  IMAD R13, R13, 0x2, R8 ;  /* 0x000000020d0d7824 */ /* 0x020fe400078e0208 */
[----:B------:R-:W-:Y:S02]  /*0450*/  IMAD.IADD R10, R15, 0x1, R10 ;  /* 0x000000010f0a7824 */ /* 0x000fe400078e020a */
[----:B------:R-:W-:-:S03]  /*0460*/  IMAD.IADD R9, R12, 0x1, -R9 ;  /* 0x000000010c097824 */ /* 0x000fc600078e0a09 */
[----:B------:R-:W-:Y:S02]  /*0470*/  IADD3 R10, PT, PT, -R10, R13, R12 ;  /* 0x0000000d0a0a7210 */ /* 0x000fe40007ffe10c */
[----:B------:R-:W-:Y:S02]  /*0480*/  LEA R14, R14, R9, 0x1 ;  /* 0x000000090e0e7211 */ /* 0x000fe400078e08ff */
[----:B------:R-:W0:Y:S03]  /*0490*/  I2F.F64 R6, R10 ;  /* 0x0000000a00067312 */ /* 0x000e260000201c00 */
[----:B------:R-:W-:-:S05]  /*04a0*/  IMAD.IADD R14, R15, 0x1, R14 ;  /* 0x000000010f0e7824 */ /* 0x000fca00078e020e */
[----:B------:R-:W1:Y:S01]  /*04b0*/  I2F.F64 R4, R14 ;  /* 0x0000000e00047312 */ /* 0x000e620000201c00 */
[----:B0-----:R-:W-:-:S08]  /*04c0*/  DMUL R6, R6, R6 ;  /* 0x0000000606067228 */ /* 0x001fd00000000000 */
[----:B-1----:R-:W-:-:S06]  /*04d0*/  DFMA R4, R4, R4, R6 ;  /* 0x000000040404722b */ /* 0x002fcc0000000006 */
[----:B------:R-:W0:Y:S04]  /*04e0*/  MUFU.RSQ64H R7, R5 ;  /* 0x0000000500077308 */ /* 0x000e280000001c00 */
[----:B------:R-:W-:Y:S01]  /*04f0*/  VIADD R6, R5, 0xfcb00000 ;  /* 0xfcb0000005067836 */ /* 0x000fe20000000000 */
[----:B------:R-:W-:Y:S01]  /*0500*/  MOV R9, 0x3fd80000 ;  /* 0x3fd8000000097802 */ /* 0x000fe20000000f00 */
[----:B------:R-:W-:-:S04]  /*0510*/  IMAD.MOV.U32 R8, RZ, RZ, 0x0 ;  /* 0x00000000ff087424 */ /* 0x000fc800078e00ff */
[----:B0-----:R-:W-:-:S08]  /*0520*/  DMUL R2, R6, R6 ;  /* 0x0000000606027228 */ /* 0x001fd00000000000 */
[----:B------:R-:W-:-:S08]  /*0530*/  DFMA R2, R4, -R2, 1 ;  /* 0x3ff000000402742b */ /* 0x000fd00000000802 */
[----:B------:R-:W-:Y:S02]  /*0540*/  DFMA R8, R2, R8, 0.5 ;  /* 0x3fe000000208742b */ /* 0x000fe40000000008 */
[----:B------:R-:W-:-:S08]  /*0550*/  DMUL R2, R6, R2 ;  /* 0x0000000206027228 */ /* 0x000fd00000000000 */
[----:B------:R-:W-:Y:S01]  /*0560*/  DFMA R10, R8, R2, R6 ;  /* 0x00000002080a722b */ /* 0x000fe20000000006 */
[----:B------:R-:W-:-:S07]  /*0570*/  ISETP.GE.U32.AND P0, PT, R6, 0x7ca00000, PT ;  /* 0x7ca000000600780c */ /* 0x000fce0003f06070 */
[----:B------:R-:W-:Y:S02]  /*0580*/  DMUL R12, R4, R10 ;  /* 0x0000000a040c7228 */ /* 0x000fe40000000000 */
[----:B------:R-:W-:Y:S02]  /*0590*/  VIADD R9, R11, 0xfff00000 ;  /* 0xfff000000b097836 */ /* 0x000fe40000000000 */
[----:B------:R-:W-:-:S04]  /*05a0*/  IMAD.MOV.U32 R8, RZ, RZ, R10 ;  /* 0x000000ffff087224 */ /* 0x000fc800078e000a */
[----:B------:R-:W-:-:S08]  /*05b0*/  DFMA R14, R12, -R12, R4 ;  /* 0x8000000c0c0e722b */ /* 0x000fd00000000004 */
[----:B------:R-:W-:Y:S01]  /*05c0*/  DFMA R2, R14, R8, R12 ;  /* 0x000000080e02722b */ /* 0x000fe2000000000c */
[----:B------:R-:W-:Y:S10]  /*05d0*/  @!P0 BRA `(.L_x_2) ;  /* 0x0000000000108947 */ /* 0x000ff40003800000 */
[----:B------:R-:W-:-:S07]  /*05e0*/  MOV R2, 0x600 ;  /* 0x0000060000027802 */ /* 0x000fce0000000f00 */
[----:B------:R-:W-:Y:S05]  /*05f0*/  CALL.REL.NOINC `($__internal_0_$__cuda_sm20_dsqrt_rn_f64_mediumpath_v1) ;  /* 0x0000000000387944 */ /* 0x000fea0003c00000 */
[----:B------:R-:W-:Y:S01]  /*0600*/  IMAD.MOV.U32 R2, RZ, RZ, R4 ;  /* 0x000000ffff027224 */ /* 0x000fe200078e0004 */
[----:B------:R-:W-:-:S07]  /*0610*/  MOV R3, R5 ;  /* 0x0000000500037202 */ /* 0x000fce0000000f00 */
.L_x_2:
[----:B------:R-:W-:Y:S05]  /*0620*/  BSYNC.RECONVERGENT B0 ;  /* 0x0000000000007941 */ /* 0x000fea0003800200 */
.L_x_1:
[----:B------:R-:W0:Y:S01]  /*0630*/  LDCU.64 UR6, c[0x0][0x388] ;  /* 0x00007100ff0677ac */ /* 0x000e220008000a00 */
[----:B------:R-:W1:Y:S01]  /*0640*/  F2I.F64.TRUNC R3, R2 ;  /* 0x0000000200037311 */ /* 0x000e62000030d100 */
[----:B0-----:R-:W-:-:S04]  /*0650*/  IADD3 R4, P0, PT, R0, UR6, RZ ;  /* 0x0000000600047c10 */ /* 0x001fc8000ff1e0ff */
[----:B------:R-:W-:-:S05]  /*0660*/  LEA.HI.X.SX32 R5, R0, UR7, 0x1, P0 ;  /* 0x0000000700057c11 */ /* 0x000fca00080f0eff */
[----:B-1----:R-:W-:Y:S01]  /*0670*/  STG.E.U8 desc[UR4][R4.64], R3 ;  /* 0x0000000304007986 */ /* 0x002fe2000c101104 */
[----:B------:R-:W-:Y:S05]  /*0680*/  EXIT ;  /* 0x000000000000794d */ /* 0x000fea0003800000 */
.L_x_0:
[----:B------:R-:W0:Y:S02]  /*0690*/  LDCU.64 UR6, c[0x0][0x388] ;  /* 0x00007100ff0677ac */ /* 0x000e240008000a00 */
[----:B0-----:R-:W-:-:S04]  /*06a0*/  IADD3 R2, P0, PT, R0, UR6, RZ ;  /* 0x0000000600027c10 */ /* 0x001fc8000ff1e0ff */
[----:B------:R-:W-:-:S05]  /*06b0*/  LEA.HI.X.SX32 R3, R0, UR7, 0x1, P0 ;  /* 0x0000000700037c11 */ /* 0x000fca00080f0eff */
[----:B------:R-:W-:Y:S01]  /*06c0*/  STG.E.U8 desc[UR4][R2.64], RZ ;  /* 0x000000ff02007986 */ /* 0x000fe2000c101104 */
[----:B------:R-:W-:Y:S05]  /*06d0*/  EXIT ;  /* 0x000000000000794d */ /* 0x000fea0003800000 */
        .weak           $__internal_0_$__cuda_sm20_dsqrt_rn_f64_mediumpath_v1
        .type           $__internal_0_$__cuda_sm20_dsqrt_rn_f64_mediumpath_v1,@function
        .size           $__internal_0_$__cuda_sm20_dsqrt_rn_f64_mediumpath_v1,(.L_x_8 - $__internal_0_$__cuda_sm20_dsqrt_rn_f64_mediumpath_v1)
$__internal_0_$__cuda_sm20_dsqrt_rn_f64_mediumpath_v1:
[----:B------:R-:W-:Y:S01]  /*06e0*/  ISETP.GE.U32.AND P0, PT, R6, -0x3400000, PT ;  /* 0xfcc000000600780c */ /* 0x000fe20003f06070 */
[----:B------:R-:W-:Y:S01]  /*06f0*/  BSSY.RECONVERGENT B1, `(.L_x_3) ;  /* 0x0000028000017945 */ /* 0x000fe20003800200 */
[----:B------:R-:W-:Y:S01]  /*0700*/  IMAD.MOV.U32 R6, RZ, RZ, R4 ;  /* 0x000000ffff067224 */ /* 0x000fe200078e0004 */
[----:B------:R-:W-:Y:S01]  /*0710*/  MOV R4, R14 ;  /* 0x0000000e00047202 */ /* 0x000fe20000000f00 */
[----:B------:R-:W-:Y:S02]  /*0720*/  IMAD.MOV.U32 R7, RZ, RZ, R5 ;  /* 0x000000ffff077224 */ /* 0x000fe400078e0005 */
[----:B------:R-:W-:Y:S02]  /*0730*/  IMAD.MOV.U32 R8, RZ, RZ, R10 ;  /* 0x000000ffff087224 */ /* 0x000fe400078e000a */
[----:B------:R-:W-:-:S05]  /*0740*/  IMAD.MOV.U32 R5, RZ, RZ, R15 ;  /* 0x000000ffff057224 */ /* 0x000fca00078e000f */
[----:B------:R-:W-:Y:S05]  /*0750*/  @!P0 BRA `(.L_x_4) ;  /* 0x0000000000208947 */ /* 0x000fea0003800000 */
[----:B------:R-:W-:-:S10]  /*0760*/  DFMA.RM R4, R4, R8, R12 ;  /* 0x000000080404722b */ /* 0x000fd4000000400c */
[----:B------:R-:W-:-:S05]  /*0770*/  IADD3 R8, P0, PT, R4, 0x1, RZ ;  /* 0x0000000104087810 */ /* 0x000fca0007f1e0ff */
[----:B------:R-:W-:-:S06]  /*0780*/  IMAD.X R9, RZ, RZ, R5, P0 ;  /* 0x000000ffff097224 */ /* 0x000fcc00000e0605 */
[----:B------:R-:W-:-:S08]  /*0790*/  DFMA.RP R6, -R4, R8, R6 ;  /* 0x000000080406722b */ /* 0x000fd00000008106 */
[----:B------:R-:W-:-:S06]  /*07a0*/  DSETP.GT.AND P0, PT, R6, RZ, PT ;  /* 0x000000ff0600722a */ /* 0x000fcc0003f04000 */
[----:B------:R-:W-:Y:S02]  /*07b0*/  FSEL R4, R8, R4, P0 ;  /* 0x0000000408047208 */ /* 0x000fe40000000000 */
[----:B------:R-:W-:Y:S01]  /*07c0*/  FSEL R5, R9, R5, P0 ;  /* 0x0000000509057208 */ /* 0x000fe20000000000 */
[----:B------:R-:W-:Y:S06]  /*07d0*/  BRA `(.L_x_5) ;  /* 0x0000000000647947 */ /* 0x000fec0003800000 */
.L_x_4:
[----:B------:R-:W-:-:S14]  /*07e0*/  DSETP.NE.AND P0, PT, R6, RZ, PT ;  /* 0x000000ff0600722a */ /* 0x000fdc0003f05000 */
[----:B------:R-:W-:Y:S05]  /*07f0*/  @!P0 BRA `(.L_x_6) ;  /* 0x0000000000588947 */ /* 0x000fea0003800000 */
[----:B------:R-:W-:-:S13]  /*0800*/  ISETP.GE.AND P0, PT, R7, RZ, PT ;  /* 0x000000ff0700720c */ /* 0x000fda0003f06270 */
[----:B------:R-:W-:Y:S01]  /*0810*/  @!P0 MOV R4, 0x0 ;  /* 0x0000000000048802 */ /* 0x000fe20000000f00 */
[----:B------:R-:W-:Y:S01]  /*0820*/  @!P0 IMAD.MOV.U32 R5, RZ, RZ, -0x80000 ;  /* 0xfff80000ff058424 */ /* 0x000fe200078e00ff */
[----:B------:R-:W-:Y:S06]  /*0830*/  @!P0 BRA `(.L_x_5) ;  /* 0x00000000004c8947 */ /* 0x000fec0003800000 */
[----:B------:R-:W-:-:S13]  /*0840*/  ISETP.GT.AND P0, PT, R7, 0x7fefffff, PT ;  /* 0x7fefffff0700780c */ /* 0x000fda0003f04270 */
[----:B------:R-:W-:Y:S05]  /*0850*/  @P0 BRA `(.L_x_6) ;  /* 0x0000000000400947 */ /* 0x000fea0003800000 */
[----:B------:R-:W-:Y:S01]  /*0860*/  DMUL R4, R6, 8.11296384146066816958e+31 ;  /* 0x4690000006047828 */ /* 0x000fe20000000000 */
[----:B------:R-:W-:Y:S01]  /*0870*/  MOV R10, 0x0 ;  /* 0x00000000000a7802 */ /* 0x000fe20000000f00 */
[----:B------:R-:W-:Y:S02]  /*0880*/  IMAD.MOV.U32 R6, RZ, RZ, RZ ;  /* 0x000000ffff067224 */ /* 0x000fe400078e00ff */
[----:B------:R-:W-:Y:S02]  /*0890*/  IMAD.MOV.U32 R11, RZ, RZ, 0x3fd80000 ;  /* 0x3fd80000ff0b7424 */ /* 0x000fe400078e00ff */
[----:B------:R-:W0:Y:S02]  /*08a0*/  MUFU.RSQ64H R7, R5 ;  /* 0x0000000500077308 */ /* 0x000e240000001c00 */
[----:B0-----:R-:W-:-:S08]  /*08b0*/  DMUL R8, R6, R6 ;  /* 0x0000000606087228 */ /* 0x001fd00000000000 */
[----:B------:R-:W-:-:S08]  /*08c0*/  DFMA R8, R4, -R8, 1 ;  /* 0x3ff000000408742b */ /* 0x000fd00000000808 */
[----:B------:R-:W-:Y:S02]  /*08d0*/  DFMA R10, R8, R10, 0.5 ;  /* 0x3fe00000080a742b */ /* 0x000fe4000000000a */
[----:B------:R-:W-:-:S08]  /*08e0*/  DMUL R8, R6, R8 ;  /* 0x0000000806087228 */ /* 0x000fd00000000000 */
[----:B------:R-:W-:-:S08]  /*08f0*/  DFMA R8, R10, R8, R6 ;  /* 0x000000080a08722b */ /* 0x000fd00000000006 */
[----:B------:R-:W-:Y:S02]  /*0900*/  DMUL R6, R4, R8 ;  /* 0x0000000804067228 */ /* 0x000fe40000000000 */
[----:B------:R-:W-:-:S06]  /*0910*/  VIADD R9, R9, 0xfff00000 ;  /* 0xfff0000009097836 */ /* 0x000fcc0000000000 */
[----:B------:R-:W-:-:S08]  /*0920*/  DFMA R10, R6, -R6, R4 ;  /* 0x80000006060a722b */ /* 0x000fd00000000004 */
[----:B------:R-:W-:-:S10]  /*0930*/  DFMA R4, R8, R10, R6 ;  /* 0x0000000a0804722b */ /* 0x000fd40000000006 */
[----:B------:R-:W-:Y:S01]  /*0940*/  IADD3 R5, PT, PT, R5, -0x3500000, RZ ;  /* 0xfcb0000005057810 */ /* 0x000fe20007ffe0ff */
[----:B------:R-:W-:Y:S06]  /*0950*/  BRA `(.L_x_5) ;  /* 0x0000000000047947 */ /* 0x000fec0003800000 */
.L_x_6:
[----:B------:R-:W-:-:S11]  /*0960*/  DADD R4, R6, R6 ;  /* 0x0000000006047229 */ /* 0x000fd60000000006 */
.L_x_5:
[----:B------:R-:W-:Y:S05]  /*0970*/  BSYNC.RECONVERGENT B1 ;  /* 0x0000000000017941 */ /* 0x000fea0003800200 */
.L_x_3:
[----:B------:R-:W-:-:S04]  /*0980*/  IMAD.MOV.U32 R3, RZ, RZ, 0x0 ;  /* 0x00000000ff037424 */ /* 0x000fc800078e00ff */
[----:B------:R-:W-:Y:S05]  /*0990*/  RET.REL.NODEC R2 `(_Z13edgeDetectionPhS_PiS0_) ;  /* 0xfffffff402987950 */ /* 0x000fea0003c3ffff */
.L_x_7:
[----:B------:R-:W-:-:S00]  /*09a0*/  BRA `(.L_x_7) ;  /* 0xfffffffc00fc7947 */ /* 0x000fc0000383ffff */
[----:B------:R-:W-:-:S00]  /*09b0*/  NOP ;  /* 0x0000000000007918 */ /* 0x000fc00000000000 */
        /* <DEDUP_REMOVED lines=12> */
.L_x_8:


//--------------------- .nv.shared.reserved.0     --------------------------
	.section	.nv.shared.reserved.0,"aw",@nobits
	.weak		__nv_reservedSMEM_offset_0_alias
	.size		__nv_reservedSMEM_offset_0_alias, 0, 64
	.other		__nv_reservedSMEM_offset_0_alias,@"STO_CUDA_RESERVED_SHARED STV_DEFAULT"
__nv_reservedSMEM_offset_0_alias:
	.zero		0
	.zero		64


//--------------------- .nv.constant0._Z13edgeDetectionPhS_PiS0_ --------------------------
	.section	.nv.constant0._Z13edgeDetectionPhS_PiS0_,"a",@progbits
	.sectionflags	@""
	.align	4
.nv.constant0._Z13edgeDetectionPhS_PiS0_:
	.zero		928


//--------------------- SYMBOLS --------------------------

	.type		.nv.reservedSmem.offset0,@object
	.size		.nv.reservedSmem.offset0,0x4
